//
// Generated by NVIDIA NVVM Compiler
//
// Compiler Build ID: CL-36424714
// Cuda compilation tools, release 13.0, V13.0.88
// Based on NVVM 20.0.0
//

.version 9.0
.target sm_100
.address_size 64

	// .globl	_Z20CUDASearchInTheKDBoxjPfPjS0_
// _ZZ20CUDASearchInTheKDBoxjPfPjS0_E11pointsFound has been demoted

.visible .entry _Z20CUDASearchInTheKDBoxjPfPjS0_(
	.param .u32 _Z20CUDASearchInTheKDBoxjPfPjS0__param_0,
	.param .u64 .ptr .align 1 _Z20CUDASearchInTheKDBoxjPfPjS0__param_1,
	.param .u64 .ptr .align 1 _Z20CUDASearchInTheKDBoxjPfPjS0__param_2,
	.param .u64 .ptr .align 1 _Z20CUDASearchInTheKDBoxjPfPjS0__param_3
)
{
	.local .align 4 .b8 	__local_depot0[548];
	.reg .b64 	%SP;
	.reg .b64 	%SPL;
	.reg .pred 	%p<58>;
	.reg .b32 	%r<234>;
	.reg .b32 	%f<46>;
	.reg .b64 	%rd<53>;
	// demoted variable
	.shared .align 4 .b8 _ZZ20CUDASearchInTheKDBoxjPfPjS0_E11pointsFound[512];
	mov.u64 	%SPL, __local_depot0;
	ld.param.u32 	%r102, [_Z20CUDASearchInTheKDBoxjPfPjS0__param_0];
	ld.param.u64 	%rd6, [_Z20CUDASearchInTheKDBoxjPfPjS0__param_1];
	add.u64 	%rd1, %SPL, 0;
	add.u64 	%rd2, %SPL, 12;
	add.u64 	%rd3, %SPL, 24;
	mov.u32 	%r103, %ctaid.x;
	mov.u32 	%r104, %ntid.x;
	shr.u32 	%r105, %r104, 1;
	mov.u32 	%r1, %tid.x;
	shr.u32 	%r2, %r1, 1;
	mad.lo.s32 	%r3, %r105, %r103, %r2;
	setp.ge.u32 	%p2, %r3, %r102;
	@%p2 bra 	$L__BB0_37;
	ld.param.u32 	%r173, [_Z20CUDASearchInTheKDBoxjPfPjS0__param_0];
	and.b32  	%r4, %r1, 1;
	cvta.to.global.u64 	%rd11, %rd6;
	cvt.rn.f32.u32 	%f12, %r173;
	mul.f32 	%f13, %f12, 0f3F000000;
	cvt.rpi.f32.f32 	%f14, %f13;
	cvt.rzi.u32.f32 	%r106, %f14;
	rem.u32 	%r107, %r3, %r106;
	sub.s32 	%r108, %r3, %r107;
	add.s32 	%r109, %r108, %r106;
	setp.gt.u32 	%p3, %r109, %r173;
	sub.s32 	%r110, %r173, %r108;
	selp.b32 	%r111, %r110, %r106, %p3;
	cvt.rn.f32.u32 	%f15, %r111;
	setp.eq.s32 	%p4, %r111, 0;
	selp.f32 	%f16, 0fC1B80000, 0f00000000, %p4;
	mov.b32 	%r112, %f15;
	add.s32 	%r113, %r112, -1060439283;
	and.b32  	%r114, %r113, -8388608;
	sub.s32 	%r115, %r112, %r114;
	mov.b32 	%f17, %r115;
	cvt.rn.f32.s32 	%f18, %r114;
	fma.rn.f32 	%f19, %f18, 0f34000000, %f16;
	add.f32 	%f20, %f17, 0fBF800000;
	fma.rn.f32 	%f21, %f20, 0f3DC6B27F, 0fBE2C7F30;
	fma.rn.f32 	%f22, %f21, %f20, 0f3E2FCF2A;
	fma.rn.f32 	%f23, %f22, %f20, 0fBE374E43;
	fma.rn.f32 	%f24, %f23, %f20, 0f3E520BF4;
	fma.rn.f32 	%f25, %f24, %f20, 0fBE763C8B;
	fma.rn.f32 	%f26, %f25, %f20, 0f3E93BF99;
	fma.rn.f32 	%f27, %f26, %f20, 0fBEB8AA49;
	fma.rn.f32 	%f28, %f27, %f20, 0f3EF6384A;
	fma.rn.f32 	%f29, %f28, %f20, 0fBF38AA3B;
	mul.f32 	%f30, %f20, %f29;
	mul.f32 	%f31, %f20, %f30;
	fma.rn.f32 	%f32, %f20, 0f3FB8AA3B, %f31;
	add.f32 	%f33, %f19, %f32;
	setp.gt.u32 	%p5, %r112, 2139095039;
	fma.rn.f32 	%f34, %f15, 0f7F800000, 0f7F800000;
	selp.f32 	%f35, %f34, %f33, %p5;
	cvt.rmi.f32.f32 	%f36, %f35;
	selp.f32 	%f37, 0fFF800000, %f36, %p4;
	cvt.rzi.s32.f32 	%r5, %f37;
	mad.lo.s32 	%r116, %r108, 3, %r107;
	mul.wide.u32 	%rd12, %r116, 4;
	add.s64 	%rd13, %rd11, %rd12;
	ld.global.f32 	%f38, [%rd13];
	add.f32 	%f1, %f38, 0fBE4CCCCD;
	st.local.f32 	[%rd1], %f1;
	add.f32 	%f2, %f38, 0f3E4CCCCD;
	st.local.f32 	[%rd2], %f2;
	add.s32 	%r117, %r116, %r111;
	mul.wide.u32 	%rd14, %r117, 4;
	add.s64 	%rd15, %rd11, %rd14;
	ld.global.f32 	%f39, [%rd15];
	add.f32 	%f3, %f39, 0fBE4CCCCD;
	st.local.f32 	[%rd1+4], %f3;
	add.f32 	%f4, %f39, 0f3E4CCCCD;
	st.local.f32 	[%rd2+4], %f4;
	add.s32 	%r118, %r117, %r111;
	mul.wide.u32 	%rd16, %r118, 4;
	add.s64 	%rd17, %rd11, %rd16;
	ld.global.f32 	%f40, [%rd17];
	add.f32 	%f5, %f40, 0fBE4CCCCD;
	st.local.f32 	[%rd1+8], %f5;
	add.f32 	%f6, %f40, 0f3E4CCCCD;
	st.local.f32 	[%rd2+8], %f6;
	mul.lo.s32 	%r119, %r106, %r4;
	add.s32 	%r120, %r119, %r106;
	setp.gt.u32 	%p6, %r120, %r173;
	sub.s32 	%r121, %r173, %r119;
	selp.b32 	%r6, %r121, %r106, %p6;
	mul.lo.s32 	%r122, %r119, 3;
	mul.wide.u32 	%rd18, %r122, 4;
	add.s64 	%rd4, %rd11, %rd18;
	mov.b32 	%r123, 0;
	st.local.u32 	[%rd3+512], %r123;
	setp.eq.b32 	%p7, %r4, 1;
	shl.b32 	%r124, %r2, 2;
	mov.u32 	%r125, _ZZ20CUDASearchInTheKDBoxjPfPjS0_E11pointsFound;
	add.s32 	%r7, %r125, %r124;
	@%p7 bra 	$L__BB0_3;
	mov.b32 	%r126, 0;
	st.shared.u32 	[%r7], %r126;
$L__BB0_3:
	bar.sync 	0;
	mov.b32 	%r127, 0;
	st.local.u32 	[%rd3], %r127;
	mov.b32 	%r128, 1;
	st.local.u32 	[%rd3+516], %r128;
	st.local.u32 	[%rd3+520], %r128;
	setp.lt.s32 	%p8, %r5, 0;
	@%p8 bra 	$L__BB0_35;
	mov.b32 	%r182, 0;
	mov.b32 	%r205, 1;
	mov.u32 	%r207, %r205;
	mov.u32 	%r226, %r205;
	mov.u32 	%r181, %r205;
$L__BB0_5:
	setp.eq.s32 	%p9, %r181, 0;
	mov.b32 	%r233, 0;
	@%p9 bra 	$L__BB0_34;
	mul.hi.u32 	%r133, %r182, -1431655765;
	shr.u32 	%r134, %r133, 1;
	mul.lo.s32 	%r135, %r134, 3;
	sub.s32 	%r136, %r182, %r135;
	mul.lo.s32 	%r16, %r136, %r6;
	mul.wide.u32 	%rd19, %r136, 4;
	add.s64 	%rd20, %rd2, %rd19;
	ld.local.f32 	%f7, [%rd20];
	add.s64 	%rd21, %rd1, %rd19;
	ld.local.f32 	%f8, [%rd21];
	mov.b32 	%r189, 0;
$L__BB0_7:
	setp.eq.s32 	%p10, %r226, 0;
	mov.b32 	%r226, 0;
	@%p10 bra 	$L__BB0_9;
	ld.local.u32 	%r139, [%rd3+512];
	mul.wide.u32 	%rd22, %r139, 4;
	add.s64 	%rd23, %rd3, %rd22;
	ld.local.u32 	%r195, [%rd23];
	add.s32 	%r140, %r139, 1;
	and.b32  	%r141, %r140, 127;
	st.local.u32 	[%rd3+512], %r141;
	add.s32 	%r205, %r205, -1;
	st.local.u32 	[%rd3+520], %r205;
	mov.u32 	%r226, %r205;
$L__BB0_9:
	add.s32 	%r142, %r195, %r16;
	mul.wide.u32 	%rd24, %r142, 4;
	add.s64 	%rd5, %rd4, %rd24;
	ld.global.f32 	%f45, [%rd5];
	setp.le.f32 	%p11, %f45, %f7;
	setp.ge.f32 	%p12, %f45, %f8;
	and.pred  	%p1, %p11, %p12;
	not.pred 	%p13, %p1;
	@%p13 bra 	$L__BB0_13;
	mul.wide.u32 	%rd25, %r195, 4;
	add.s64 	%rd26, %rd4, %rd25;
	ld.global.f32 	%f42, [%rd26];
	setp.gtu.f32 	%p14, %f42, %f2;
	setp.ltu.f32 	%p15, %f42, %f1;
	or.pred  	%p16, %p14, %p15;
	add.s32 	%r143, %r6, %r195;
	mul.wide.u32 	%rd27, %r143, 4;
	add.s64 	%rd28, %rd4, %rd27;
	ld.global.f32 	%f43, [%rd28];
	setp.gtu.f32 	%p17, %f43, %f4;
	setp.ltu.f32 	%p18, %f43, %f3;
	or.pred  	%p19, %p17, %p18;
	or.pred  	%p20, %p19, %p16;
	add.s32 	%r144, %r143, %r6;
	mul.wide.u32 	%rd29, %r144, 4;
	add.s64 	%rd30, %rd4, %rd29;
	ld.global.f32 	%f44, [%rd30];
	setp.gtu.f32 	%p21, %f44, %f6;
	setp.ltu.f32 	%p22, %f44, %f5;
	or.pred  	%p23, %p21, %p22;
	or.pred  	%p24, %p23, %p20;
	@%p24 bra 	$L__BB0_13;
	atom.shared.add.u32 	%r32, [%r7], 1;
	setp.gt.u32 	%p25, %r32, 511;
	@%p25 bra 	$L__BB0_13;
	ld.param.u64 	%rd51, [_Z20CUDASearchInTheKDBoxjPfPjS0__param_3];
	ld.param.u32 	%r174, [_Z20CUDASearchInTheKDBoxjPfPjS0__param_0];
	shl.b32 	%r145, %r3, 9;
	add.s32 	%r146, %r145, %r174;
	add.s32 	%r147, %r146, %r32;
	cvta.to.global.u64 	%rd31, %rd51;
	mul.wide.u32 	%rd32, %r147, 4;
	add.s64 	%rd33, %rd31, %rd32;
	st.global.u32 	[%rd33], %r195;
	ld.global.f32 	%f45, [%rd5];
$L__BB0_13:
	setp.lt.f32 	%p26, %f45, %f8;
	selp.u32 	%r33, 1, 0, %p26;
	selp.b32 	%r148, 2, 1, %p26;
	selp.b32 	%r34, 2, %r148, %p1;
	setp.le.u32 	%p27, %r34, %r33;
	@%p27 bra 	$L__BB0_33;
	shl.b32 	%r149, %r195, 1;
	or.b32  	%r35, %r149, 1;
	sub.s32 	%r36, %r34, %r33;
	add.s32 	%r37, %r35, %r33;
	setp.ge.u32 	%p28, %r37, %r6;
	setp.gt.u32 	%p29, %r205, 127;
	or.pred  	%p30, %p28, %p29;
	@%p30 bra 	$L__BB0_16;
	mul.wide.u32 	%rd34, %r207, 4;
	add.s64 	%rd35, %rd3, %rd34;
	st.local.u32 	[%rd35], %r37;
	ld.local.u32 	%r150, [%rd3+516];
	add.s32 	%r151, %r150, 1;
	and.b32  	%r207, %r151, 127;
	st.local.u32 	[%rd3+516], %r207;
	ld.local.u32 	%r152, [%rd3+520];
	add.s32 	%r205, %r152, 1;
	st.local.u32 	[%rd3+520], %r205;
$L__BB0_16:
	setp.lt.f32 	%p31, %f45, %f8;
	selp.b32 	%r209, 2, 1, %p31;
	setp.eq.s32 	%p32, %r36, 1;
	@%p32 bra 	$L__BB0_23;
	add.s32 	%r45, %r35, %r209;
	setp.ge.u32 	%p33, %r45, %r6;
	setp.gt.u32 	%p34, %r205, 127;
	or.pred  	%p35, %p33, %p34;
	@%p35 bra 	$L__BB0_19;
	mul.wide.u32 	%rd36, %r207, 4;
	add.s64 	%rd37, %rd3, %rd36;
	st.local.u32 	[%rd37], %r45;
	ld.local.u32 	%r153, [%rd3+516];
	add.s32 	%r154, %r153, 1;
	and.b32  	%r207, %r154, 127;
	st.local.u32 	[%rd3+516], %r207;
	ld.local.u32 	%r155, [%rd3+520];
	add.s32 	%r205, %r155, 1;
	st.local.u32 	[%rd3+520], %r205;
$L__BB0_19:
	selp.b32 	%r209, 3, 2, %p31;
	setp.eq.s32 	%p37, %r36, 2;
	@%p37 bra 	$L__BB0_23;
	add.s32 	%r52, %r35, %r209;
	setp.ge.u32 	%p38, %r52, %r6;
	setp.gt.u32 	%p39, %r205, 127;
	or.pred  	%p40, %p38, %p39;
	@%p40 bra 	$L__BB0_22;
	mul.wide.u32 	%rd38, %r207, 4;
	add.s64 	%rd39, %rd3, %rd38;
	st.local.u32 	[%rd39], %r52;
	ld.local.u32 	%r156, [%rd3+516];
	add.s32 	%r157, %r156, 1;
	and.b32  	%r207, %r157, 127;
	st.local.u32 	[%rd3+516], %r207;
	ld.local.u32 	%r158, [%rd3+520];
	add.s32 	%r205, %r158, 1;
	st.local.u32 	[%rd3+520], %r205;
$L__BB0_22:
	selp.b32 	%r209, 4, 3, %p31;
$L__BB0_23:
	sub.s32 	%r159, %r33, %r34;
	setp.gt.u32 	%p42, %r159, -4;
	mov.u32 	%r226, %r205;
	@%p42 bra 	$L__BB0_33;
$L__BB0_24:
	add.s32 	%r66, %r35, %r209;
	setp.ge.u32 	%p43, %r66, %r6;
	setp.gt.u32 	%p44, %r205, 127;
	or.pred  	%p45, %p43, %p44;
	@%p45 bra 	$L__BB0_26;
	mul.wide.u32 	%rd40, %r207, 4;
	add.s64 	%rd41, %rd3, %rd40;
	st.local.u32 	[%rd41], %r66;
	ld.local.u32 	%r160, [%rd3+516];
	add.s32 	%r161, %r160, 1;
	and.b32  	%r207, %r161, 127;
	st.local.u32 	[%rd3+516], %r207;
	ld.local.u32 	%r162, [%rd3+520];
	add.s32 	%r205, %r162, 1;
	st.local.u32 	[%rd3+520], %r205;
$L__BB0_26:
	add.s32 	%r71, %r66, 1;
	setp.ge.u32 	%p46, %r71, %r6;
	setp.gt.u32 	%p47, %r205, 127;
	or.pred  	%p48, %p46, %p47;
	@%p48 bra 	$L__BB0_28;
	mul.wide.u32 	%rd42, %r207, 4;
	add.s64 	%rd43, %rd3, %rd42;
	st.local.u32 	[%rd43], %r71;
	ld.local.u32 	%r163, [%rd3+516];
	add.s32 	%r164, %r163, 1;
	and.b32  	%r207, %r164, 127;
	st.local.u32 	[%rd3+516], %r207;
	ld.local.u32 	%r165, [%rd3+520];
	add.s32 	%r205, %r165, 1;
	st.local.u32 	[%rd3+520], %r205;
$L__BB0_28:
	add.s32 	%r76, %r66, 2;
	setp.ge.u32 	%p49, %r76, %r6;
	setp.gt.u32 	%p50, %r205, 127;
	or.pred  	%p51, %p49, %p50;
	@%p51 bra 	$L__BB0_30;
	mul.wide.u32 	%rd44, %r207, 4;
	add.s64 	%rd45, %rd3, %rd44;
	st.local.u32 	[%rd45], %r76;
	ld.local.u32 	%r166, [%rd3+516];
	add.s32 	%r167, %r166, 1;
	and.b32  	%r207, %r167, 127;
	st.local.u32 	[%rd3+516], %r207;
	ld.local.u32 	%r168, [%rd3+520];
	add.s32 	%r205, %r168, 1;
	st.local.u32 	[%rd3+520], %r205;
$L__BB0_30:
	add.s32 	%r81, %r66, 3;
	setp.ge.u32 	%p52, %r81, %r6;
	setp.gt.u32 	%p53, %r205, 127;
	or.pred  	%p54, %p52, %p53;
	@%p54 bra 	$L__BB0_32;
	mul.wide.u32 	%rd46, %r207, 4;
	add.s64 	%rd47, %rd3, %rd46;
	st.local.u32 	[%rd47], %r81;
	ld.local.u32 	%r169, [%rd3+516];
	add.s32 	%r170, %r169, 1;
	and.b32  	%r207, %r170, 127;
	st.local.u32 	[%rd3+516], %r207;
	ld.local.u32 	%r171, [%rd3+520];
	add.s32 	%r205, %r171, 1;
	st.local.u32 	[%rd3+520], %r205;
$L__BB0_32:
	add.s32 	%r209, %r209, 4;
	bra.uni 	$L__BB0_24;
$L__BB0_33:
	add.s32 	%r189, %r189, 1;
	setp.ne.s32 	%p55, %r189, %r181;
	mov.u32 	%r233, %r226;
	@%p55 bra 	$L__BB0_7;
$L__BB0_34:
	add.s32 	%r101, %r182, 1;
	setp.ne.s32 	%p56, %r182, %r5;
	mov.u32 	%r181, %r233;
	mov.u32 	%r182, %r101;
	@%p56 bra 	$L__BB0_5;
$L__BB0_35:
	setp.ne.s32 	%p57, %r4, 0;
	bar.sync 	0;
	@%p57 bra 	$L__BB0_37;
	ld.param.u64 	%rd52, [_Z20CUDASearchInTheKDBoxjPfPjS0__param_3];
	ld.shared.u32 	%r172, [%r7];
	cvta.to.global.u64 	%rd48, %rd52;
	mul.wide.u32 	%rd49, %r3, 4;
	add.s64 	%rd50, %rd48, %rd49;
	st.global.u32 	[%rd50], %r172;
$L__BB0_37:
	ret;

}


// ===== COMPILED SASS (sm_100) =====

	.target	sm_100

	.elftype	@"ET_EXEC"


//--------------------- .note.nv.tkinfo           --------------------------
	.section	.note.nv.tkinfo,"",@"SHT_NOTE"
	.sectionflags	@"SHF_NOTE_NV_TKINFO"
	.tkinfo
        /*0018*/ 	.word	0x00000002
        /*0030*/ 	.string	""
        /*0030*/ 	.string	"ptxas"
        /*0030*/ 	.string	"Cuda compilation tools, release 13.0, V13.0.88"
        /*0030*/ 	.string	"Build cuda_13.0.r13.0/compiler.36424714_0"
        /*0030*/ 	.string	"-arch sm_100 -m 64 "



//--------------------- .note.nv.cuinfo           --------------------------
	.section	.note.nv.cuinfo,"",@"SHT_NOTE"
	.sectionflags	@"SHF_NOTE_NV_CUINFO"
        /*0018*/ 	.short	0x0002
        /*001a*/ 	.short	0x0064
        /*001c*/ 	.short	0x0082
	.zero		2


//--------------------- .nv.info                  --------------------------
	.section	.nv.info,"",@"SHT_CUDA_INFO"
	.align	4


	//----- nvinfo : EIATTR_REGCOUNT
	.align		4
        /*0000*/ 	.byte	0x04, 0x2f
        /*0002*/ 	.short	(.L_1 - .L_0)
	.align		4
.L_0:
        /*0004*/ 	.word	index@(_Z20CUDASearchInTheKDBoxjPfPjS0_)
        /*0008*/ 	.word	0x00000027


	//----- nvinfo : EIATTR_FRAME_SIZE
	.align		4
.L_1:
        /*000c*/ 	.byte	0x04, 0x11
        /*000e*/ 	.short	(.L_3 - .L_2)
	.align		4
.L_2:
        /*0010*/ 	.word	index@(_Z20CUDASearchInTheKDBoxjPfPjS0_)
        /*0014*/ 	.word	0x00000228


	//----- nvinfo : EIATTR_MIN_STACK_SIZE
	.align		4
.L_3:
        /*0018*/ 	.byte	0x04, 0x12
        /*001a*/ 	.short	(.L_5 - .L_4)
	.align		4
.L_4:
        /*001c*/ 	.word	index@(_Z20CUDASearchInTheKDBoxjPfPjS0_)
        /*0020*/ 	.word	0x00000228
.L_5:


//--------------------- .nv.compat                --------------------------
	.section	.nv.compat,"",@"SHT_CUDA_COMPAT_INFO"
	.align	4
        /*0000*/ 	.byte	0x02, 0x09, 0x00, 0x00, 0x02, 0x02, 0x01, 0x00, 0x02, 0x05, 0x05, 0x00, 0x03, 0x07, 0x01, 0x01
        /*0010*/ 	.byte	0x02, 0x03, 0x00, 0x00, 0x02, 0x06, 0x01, 0x00, 0x04, 0x0b, 0x08, 0x00, 0x09, 0x00, 0x00, 0x00
        /*0020*/ 	.byte	0x00, 0x00, 0x00, 0x00


//--------------------- .nv.info._Z20CUDASearchInTheKDBoxjPfPjS0_ --------------------------
	.section	.nv.info._Z20CUDASearchInTheKDBoxjPfPjS0_,"",@"SHT_CUDA_INFO"
	.sectionflags	@""
	.align	4


	//----- nvinfo : EIATTR_CUDA_API_VERSION
	.align		4
        /*0000*/ 	.byte	0x04, 0x37
        /*0002*/ 	.short	(.L_7 - .L_6)
.L_6:
        /*0004*/ 	.word	0x00000082


	//----- nvinfo : EIATTR_KPARAM_INFO
	.align		4
.L_7:
        /*0008*/ 	.byte	0x04, 0x17
        /*000a*/ 	.short	(.L_9 - .L_8)
.L_8:
        /*000c*/ 	.word	0x00000000
        /*0010*/ 	.short	0x0003
        /*0012*/ 	.short	0x0018
        /*0014*/ 	.byte	0x00, 0xf5, 0x21, 0x00


	//----- nvinfo : EIATTR_KPARAM_INFO
	.align		4
.L_9:
        /*0018*/ 	.byte	0x04, 0x17
        /*001a*/ 	.short	(.L_11 - .L_10)
.L_10:
        /*001c*/ 	.word	0x00000000
        /*0020*/ 	.short	0x0002
        /*0022*/ 	.short	0x0010
        /*0024*/ 	.byte	0x00, 0xf5, 0x21, 0x00


	//----- nvinfo : EIATTR_KPARAM_INFO
	.align		4
.L_11:
        /*0028*/ 	.byte	0x04, 0x17
        /*002a*/ 	.short	(.L_13 - .L_12)
.L_12:
        /*002c*/ 	.word	0x00000000
        /*0030*/ 	.short	0x0001
        /*0032*/ 	.short	0x0008
        /*0034*/ 	.byte	0x00, 0xf5, 0x21, 0x00


	//----- nvinfo : EIATTR_KPARAM_INFO
	.align		4
.L_13:
        /*0038*/ 	.byte	0x04, 0x17
        /*003a*/ 	.short	(.L_15 - .L_14)
.L_14:
        /*003c*/ 	.word	0x00000000
        /*0040*/ 	.short	0x0000
        /*0042*/ 	.short	0x0000
        /*0044*/ 	.byte	0x00, 0xf0, 0x11, 0x00


	//----- nvinfo : EIATTR_SPARSE_MMA_MASK
	.align		4
.L_15:
        /*0048*/ 	.byte	0x03, 0x50
        /*004a*/ 	.short	0x0000


	//----- nvinfo : EIATTR_MAXREG_COUNT
	.align		4
        /*004c*/ 	.byte	0x03, 0x1b
        /*004e*/ 	.short	0x00ff


	//----- nvinfo : EIATTR_NUM_BARRIERS
	.align		4
        /*0050*/ 	.byte	0x02, 0x4c
        /*0052*/ 	.byte	0x01
	.zero		1


	//----- nvinfo : EIATTR_MERCURY_ISA_VERSION
	.align		4
        /*0054*/ 	.byte	0x03, 0x5f
        /*0056*/ 	.short	0x0101


	//----- nvinfo : EIATTR_VRC_CTA_INIT_COUNT
	.align		4
        /*0058*/ 	.byte	0x02, 0x4a
	.zero		1
	.zero		1


	//----- nvinfo : EIATTR_EXIT_INSTR_OFFSETS
	.align		4
        /*005c*/ 	.byte	0x04, 0x1c
        /*005e*/ 	.short	(.L_17 - .L_16)


	//   ....[0]....
.L_16:
        /*0060*/ 	.word	0x000000a0


	//   ....[1]....
        /*0064*/ 	.word	0x00001050


	//   ....[2]....
        /*0068*/ 	.word	0x000010a0


	//----- nvinfo : EIATTR_CRS_STACK_SIZE
	.align		4
.L_17:
        /*006c*/ 	.byte	0x04, 0x1e
        /*006e*/ 	.short	(.L_19 - .L_18)
.L_18:
        /*0070*/ 	.word	0x00000000


	//----- nvinfo : EIATTR_CBANK_PARAM_SIZE
	.align		4
.L_19:
        /*0074*/ 	.byte	0x03, 0x19
        /*0076*/ 	.short	0x0020


	//----- nvinfo : EIATTR_PARAM_CBANK
	.align		4
        /*0078*/ 	.byte	0x04, 0x0a
        /*007a*/ 	.short	(.L_21 - .L_20)
	.align		4
.L_20:
        /*007c*/ 	.word	index@(.nv.constant0._Z20CUDASearchInTheKDBoxjPfPjS0_)
        /*0080*/ 	.short	0x0380
        /*0082*/ 	.short	0x0020


	//----- nvinfo : EIATTR_SW_WAR
	.align		4
.L_21:
        /*0084*/ 	.byte	0x04, 0x36
        /*0086*/ 	.short	(.L_23 - .L_22)
.L_22:
        /*0088*/ 	.word	0x00000008
.L_23:


//--------------------- .nv.callgraph             --------------------------
	.section	.nv.callgraph,"",@"SHT_CUDA_CALLGRAPH"
	.align	4
	.sectionentsize	8
	.align		4
        /*0000*/ 	.word	0x00000000
	.align		4
        /*0004*/ 	.word	0xffffffff
	.align		4
        /*0008*/ 	.word	0x00000000
	.align		4
        /*000c*/ 	.word	0xfffffffe
	.align		4
        /*0010*/ 	.word	0x00000000
	.align		4
        /*0014*/ 	.word	0xfffffffd
	.align		4
        /*0018*/ 	.word	0x00000000
	.align		4
        /*001c*/ 	.word	0xfffffffc


//--------------------- .text._Z20CUDASearchInTheKDBoxjPfPjS0_ --------------------------
	.section	.text._Z20CUDASearchInTheKDBoxjPfPjS0_,"ax",@progbits
	.align	128
        .global         _Z20CUDASearchInTheKDBoxjPfPjS0_
        .type           _Z20CUDASearchInTheKDBoxjPfPjS0_,@function
        .size           _Z20CUDASearchInTheKDBoxjPfPjS0_,(.L_x_28 - _Z20CUDASearchInTheKDBoxjPfPjS0_)
        .other          _Z20CUDASearchInTheKDBoxjPfPjS0_,@"STO_CUDA_ENTRY STV_DEFAULT"
_Z20CUDASearchInTheKDBoxjPfPjS0_:
.text._Z20CUDASearchInTheKDBoxjPfPjS0_:
[----:B------:R-:W0:Y:S01]  /*0000*/  LDC R1, c[0x0][0x37c] ;  /* 0x0000df00ff017b82 */ /* 0x000e220000000800 */
[----:B------:R-:W1:Y:S07]  /*0010*/  S2R R0, SR_TID.X ;  /* 0x0000000000007919 */ /* 0x000e6e0000002100 */
[----:B------:R-:W2:Y:S01]  /*0020*/  LDC R28, c[0x0][0x360] ;  /* 0x0000d800ff1c7b82 */ /* 0x000ea20000000800 */
[----:B------:R-:W3:Y:S01]  /*0030*/  LDCU UR8, c[0x0][0x380] ;  /* 0x00007000ff0877ac */ /* 0x000ee20008000800 */
[----:B0-----:R-:W-:-:S06]  /*0040*/  VIADD R1, R1, 0xfffffdd8 ;  /* 0xfffffdd801017836 */ /* 0x001fcc0000000000 */
[----:B------:R-:W0:Y:S01]  /*0050*/  S2UR UR4, SR_CTAID.X ;  /* 0x00000000000479c3 */ /* 0x000e220000002500 */
[----:B--2---:R-:W-:Y:S02]  /*0060*/  SHF.R.U32.HI R28, RZ, 0x1, R28 ;  /* 0x00000001ff1c7819 */ /* 0x004fe4000001161c */
[----:B-1----:R-:W-:-:S05]  /*0070*/  SHF.R.U32.HI R5, RZ, 0x1, R0 ;  /* 0x00000001ff057819 */ /* 0x002fca0000011600 */
[----:B0-----:R-:W-:-:S05]  /*0080*/  IMAD R28, R28, UR4, R5 ;  /* 0x000000041c1c7c24 */ /* 0x001fca000f8e0205 */
[----:B---3--:R-:W-:-:S13]  /*0090*/  ISETP.GE.U32.AND P0, PT, R28, UR8, PT ;  /* 0x000000081c007c0c */ /* 0x008fda000bf06070 */
[----:B------:R-:W-:Y:S05]  /*00a0*/  @P0 EXIT ;  /* 0x000000000000094d */ /* 0x000fea0003800000 */
[----:B------:R-:W-:Y:S01]  /*00b0*/  I2FP.F32.U32 R2, UR8 ;  /* 0x0000000800027c45 */ /* 0x000fe20008201000 */
[----:B------:R-:W0:Y:S01]  /*00c0*/  LDC.64 R14, c[0x0][0x388] ;  /* 0x0000e200ff0e7b82 */ /* 0x000e220000000a00 */
[----:B------:R-:W1:Y:S03]  /*00d0*/  LDCU.64 UR6, c[0x0][0x358] ;  /* 0x00006b00ff0677ac */ /* 0x000e660008000a00 */
[----:B------:R-:W-:-:S06]  /*00e0*/  FMUL R7, R2, 0.5 ;  /* 0x3f00000002077820 */ /* 0x000fcc0000400000 */
[----:B------:R-:W2:Y:S08]  /*00f0*/  F2I.U32.CEIL.NTZ R7, R7 ;  /* 0x0000000700077305 */ /* 0x000eb0000020b000 */
[----:B--2---:R-:W2:Y:S01]  /*0100*/  I2F.U32.RP R4, R7 ;  /* 0x0000000700047306 */ /* 0x004ea20000209000 */
[----:B------:R-:W-:-:S07]  /*0110*/  ISETP.NE.U32.AND P1, PT, R7, RZ, PT ;  /* 0x000000ff0700720c */ /* 0x000fce0003f25070 */
[----:B--2---:R-:W2:Y:S02]  /*0120*/  MUFU.RCP R4, R4 ;  /* 0x0000000400047308 */ /* 0x004ea40000001000 */
[----:B--2---:R-:W-:-:S06]  /*0130*/  VIADD R2, R4, 0xffffffe ;  /* 0x0ffffffe04027836 */ /* 0x004fcc0000000000 */
[----:B------:R2:W3:Y:S02]  /*0140*/  F2I.FTZ.U32.TRUNC.NTZ R3, R2 ;  /* 0x0000000200037305 */ /* 0x0004e4000021f000 */
[----:B--2---:R-:W-:Y:S02]  /*0150*/  HFMA2 R2, -RZ, RZ, 0, 0 ;  /* 0x00000000ff027431 */ /* 0x004fe400000001ff */
[----:B---3--:R-:W-:-:S04]  /*0160*/  IMAD R6, R7, R3, RZ ;  /* 0x0000000307067224 */ /* 0x008fc800078e02ff */
[----:B------:R-:W-:-:S04]  /*0170*/  IMAD.MOV R9, RZ, RZ, -R6 ;  /* 0x000000ffff097224 */ /* 0x000fc800078e0a06 */
[----:B------:R-:W-:-:S06]  /*0180*/  IMAD.HI.U32 R3, R3, R9, R2 ;  /* 0x0000000903037227 */ /* 0x000fcc00078e0002 */
[----:B------:R-:W-:-:S04]  /*0190*/  IMAD.HI.U32 R3, R3, R28, RZ ;  /* 0x0000001c03037227 */ /* 0x000fc800078e00ff */
[----:B------:R-:W-:-:S04]  /*01a0*/  IMAD.MOV R3, RZ, RZ, -R3 ;  /* 0x000000ffff037224 */ /* 0x000fc800078e0a03 */
[----:B------:R-:W-:-:S05]  /*01b0*/  IMAD R6, R7, R3, R28 ;  /* 0x0000000307067224 */ /* 0x000fca00078e021c */
[----:B------:R-:W-:-:S13]  /*01c0*/  ISETP.GE.U32.AND P0, PT, R6, R7, PT ;  /* 0x000000070600720c */ /* 0x000fda0003f06070 */
[----:B------:R-:W-:-:S05]  /*01d0*/  @P0 IMAD.IADD R6, R6, 0x1, -R7 ;  /* 0x0000000106060824 */ /* 0x000fca00078e0a07 */
[----:B------:R-:W-:-:S13]  /*01e0*/  ISETP.GE.U32.AND P0, PT, R6, R7, PT ;  /* 0x000000070600720c */ /* 0x000fda0003f06070 */
[----:B------:R-:W-:Y:S01]  /*01f0*/  @P0 IMAD.IADD R6, R6, 0x1, -R7 ;  /* 0x0000000106060824 */ /* 0x000fe200078e0a07 */
[----:B------:R-:W-:-:S04]  /*0200*/  @!P1 LOP3.LUT R6, RZ, R7, RZ, 0x33, !PT ;  /* 0x00000007ff069212 */ /* 0x000fc800078e33ff */
[----:B------:R-:W-:-:S04]  /*0210*/  IADD3 R2, PT, PT, R28, -R6, RZ ;  /* 0x800000061c027210 */ /* 0x000fc80007ffe0ff */
[C---:B------:R-:W-:Y:S01]  /*0220*/  IADD3 R4, PT, PT, -R2.reuse, UR8, RZ ;  /* 0x0000000802047c10 */ /* 0x040fe2000fffe1ff */
[----:B------:R-:W-:Y:S02]  /*0230*/  IMAD.IADD R3, R7, 0x1, R2 ;  /* 0x0000000107037824 */ /* 0x000fe400078e0202 */
[----:B------:R-:W-:-:S03]  /*0240*/  IMAD R9, R2, 0x3, R6 ;  /* 0x0000000302097824 */ /* 0x000fc600078e0206 */
[----:B------:R-:W-:Y:S01]  /*0250*/  ISETP.GT.U32.AND P0, PT, R3, UR8, PT ;  /* 0x0000000803007c0c */ /* 0x000fe2000bf04070 */
[----:B0-----:R-:W-:-:S03]  /*0260*/  IMAD.WIDE.U32 R2, R9, 0x4, R14 ;  /* 0x0000000409027825 */ /* 0x001fc600078e000e */
[----:B------:R-:W-:Y:S02]  /*0270*/  SEL R4, R4, R7, P0 ;  /* 0x0000000704047207 */ /* 0x000fe40000000000 */
[----:B-1----:R0:W2:Y:S03]  /*0280*/  LDG.E R10, desc[UR6][R2.64] ;  /* 0x00000006020a7981 */ /* 0x0020a6000c1e1900 */
[----:B------:R-:W-:-:S04]  /*0290*/  IMAD.IADD R11, R4, 0x1, R9 ;  /* 0x00000001040b7824 */ /* 0x000fc800078e0209 */
[----:B------:R-:W-:Y:S02]  /*02a0*/  IMAD.IADD R13, R4, 0x1, R11 ;  /* 0x00000001040d7824 */ /* 0x000fe400078e020b */
[----:B------:R-:W-:-:S04]  /*02b0*/  IMAD.WIDE.U32 R8, R11, 0x4, R14 ;  /* 0x000000040b087825 */ /* 0x000fc800078e000e */
[----:B------:R-:W-:Y:S01]  /*02c0*/  IMAD.WIDE.U32 R12, R13, 0x4, R14 ;  /* 0x000000040d0c7825 */ /* 0x000fe200078e000e */
[----:B------:R1:W3:Y:S04]  /*02d0*/  LDG.E R6, desc[UR6][R8.64] ;  /* 0x0000000608067981 */ /* 0x0002e8000c1e1900 */
[----:B------:R2:W4:Y:S01]  /*02e0*/  LDG.E R11, desc[UR6][R12.64] ;  /* 0x000000060c0b7981 */ /* 0x000522000c1e1900 */
[----:B------:R-:W-:-:S04]  /*02f0*/  I2FP.F32.U32 R16, R4 ;  /* 0x0000000400107245 */ /* 0x000fc80000201000 */
[----:B------:R-:W-:-:S04]  /*0300*/  IADD3 R17, PT, PT, R16, -0x3f3504f3, RZ ;  /* 0xc0cafb0d10117810 */ /* 0x000fc80007ffe0ff */
[----:B------:R-:W-:Y:S01]  /*0310*/  LOP3.LUT R17, R17, 0xff800000, RZ, 0xc0, !PT ;  /* 0xff80000011117812 */ /* 0x000fe200078ec0ff */
[----:B------:R-:W-:-:S04]  /*0320*/  IMAD.MOV.U32 R19, RZ, RZ, 0x3dc6b27f ;  /* 0x3dc6b27fff137424 */ /* 0x000fc800078e00ff */
[----:B------:R-:W-:-:S04]  /*0330*/  IMAD.IADD R18, R16, 0x1, -R17 ;  /* 0x0000000110127824 */ /* 0x000fc800078e0a11 */
[----:B------:R-:W-:-:S04]  /*0340*/  FADD R18, R18, -1 ;  /* 0xbf80000012127421 */ /* 0x000fc80000000000 */
[----:B0-----:R-:W-:-:S04]  /*0350*/  FFMA R3, R18, R19, -0.16845393180847167969 ;  /* 0xbe2c7f3012037423 */ /* 0x001fc80000000013 */
[----:B------:R-:W-:-:S04]  /*0360*/  FFMA R3, R18, R3, 0.1716887056827545166 ;  /* 0x3e2fcf2a12037423 */ /* 0x000fc80000000003 */
[----:B------:R-:W-:-:S04]  /*0370*/  FFMA R3, R18, R3, -0.17900948226451873779 ;  /* 0xbe374e4312037423 */ /* 0x000fc80000000003 */
[----:B------:R-:W-:-:S04]  /*0380*/  FFMA R3, R18, R3, 0.20512372255325317383 ;  /* 0x3e520bf412037423 */ /* 0x000fc80000000003 */
[----:B------:R-:W-:-:S04]  /*0390*/  FFMA R3, R18, R3, -0.24046532809734344482 ;  /* 0xbe763c8b12037423 */ /* 0x000fc80000000003 */
[----:B------:R-:W-:-:S04]  /*03a0*/  FFMA R3, R18, R3, 0.28857114911079406738 ;  /* 0x3e93bf9912037423 */ /* 0x000fc80000000003 */
[----:B------:R-:W-:-:S04]  /*03b0*/  FFMA R3, R18, R3, -0.36067417263984680176 ;  /* 0xbeb8aa4912037423 */ /* 0x000fc80000000003 */
[----:B------:R-:W-:Y:S01]  /*03c0*/  FFMA R3, R18, R3, 0.48089820146560668945 ;  /* 0x3ef6384a12037423 */ /* 0x000fe20000000003 */
[----:B------:R-:W-:-:S03]  /*03d0*/  ISETP.NE.AND P1, PT, R4, RZ, PT ;  /* 0x000000ff0400720c */ /* 0x000fc60003f25270 */
[----:B------:R-:W-:Y:S01]  /*03e0*/  FFMA R3, R18, R3, -0.72134751081466674805 ;  /* 0xbf38aa3b12037423 */ /* 0x000fe20000000003 */
[----:B------:R-:W-:-:S03]  /*03f0*/  ISETP.GT.U32.AND P0, PT, R16, 0x7f7fffff, PT ;  /* 0x7f7fffff1000780c */ /* 0x000fc60003f04070 */
[C---:B------:R-:W-:Y:S01]  /*0400*/  FMUL R3, R18.reuse, R3 ;  /* 0x0000000312037220 */ /* 0x040fe20000400000 */
[----:B------:R-:W-:Y:S02]  /*0410*/  FSEL R2, RZ, -23, P1 ;  /* 0xc1b80000ff027808 */ /* 0x000fe40000800000 */
[----:B------:R-:W-:Y:S01]  /*0420*/  I2FP.F32.S32 R17, R17 ;  /* 0x0000001100117245 */ /* 0x000fe20000201400 */
[----:B------:R-:W-:Y:S01]  /*0430*/  FMUL R3, R18, R3 ;  /* 0x0000000312037220 */ /* 0x000fe20000400000 */
[----:B-1----:R-:W-:-:S03]  /*0440*/  IMAD.MOV.U32 R9, RZ, RZ, 0x7f800000 ;  /* 0x7f800000ff097424 */ /* 0x002fc600078e00ff */
[----:B------:R-:W-:Y:S01]  /*0450*/  FFMA R2, R17, 1.1920928955078125e-07, R2 ;  /* 0x3400000011027823 */ /* 0x000fe20000000002 */
[----:B------:R-:W-:-:S04]  /*0460*/  FFMA R3, R18, 1.4426950216293334961, R3 ;  /* 0x3fb8aa3b12037823 */ /* 0x000fc80000000003 */
[----:B------:R-:W-:Y:S01]  /*0470*/  FADD R4, R2, R3 ;  /* 0x0000000302047221 */ /* 0x000fe20000000000 */
[----:B------:R-:W-:Y:S01]  /*0480*/  @P0 FFMA R4, R16, R9, +INF ;  /* 0x7f80000010040423 */ /* 0x000fe20000000009 */
[----:B------:R-:W0:Y:S05]  /*0490*/  S2UR UR5, SR_CgaCtaId ;  /* 0x00000000000579c3 */ /* 0x000e2a0000008800 */
[----:B------:R-:W1:Y:S01]  /*04a0*/  FRND.FLOOR R4, R4 ;  /* 0x0000000400047307 */ /* 0x000e620000205000 */
[----:B------:R-:W-:Y:S02]  /*04b0*/  LOP3.LUT R2, R0, 0x1, RZ, 0xc0, !PT ;  /* 0x0000000100027812 */ /* 0x000fe400078ec0ff */
[----:B------:R-:W-:Y:S01]  /*04c0*/  MOV R0, 0x1 ;  /* 0x0000000100007802 */ /* 0x000fe20000000f00 */
[----:B------:R-:W-:Y:S01]  /*04d0*/  UMOV UR4, 0x400 ;  /* 0x0000040000047882 */ /* 0x000fe20000000000 */
[----:B------:R-:W-:-:S02]  /*04e0*/  ISETP.NE.U32.AND P0, PT, R2, 0x1, PT ;  /* 0x000000010200780c */ /* 0x000fc40003f05070 */
[----:B-1----:R-:W-:Y:S01]  /*04f0*/  FSEL R9, R4, -INF , P1 ;  /* 0xff80000004097808 */ /* 0x002fe20000800000 */
[----:B------:R-:W-:Y:S05]  /*0500*/  STL [R1+0x21c], R0 ;  /* 0x00021c0001007387 */ /* 0x000fea0000100800 */
[----:B------:R-:W1:Y:S01]  /*0510*/  F2I.TRUNC.NTZ R9, R9 ;  /* 0x0000000900097305 */ /* 0x000e62000020f100 */
[----:B0-----:R-:W-:Y:S01]  /*0520*/  ULEA UR4, UR5, UR4, 0x18 ;  /* 0x0000000405047291 */ /* 0x001fe2000f8ec0ff */
[----:B------:R0:W-:Y:S01]  /*0530*/  STL [R1+0x220], R0 ;  /* 0x0002200001007387 */ /* 0x0001e20000100800 */
[----:B------:R-:W-:-:S03]  /*0540*/  IMAD R2, R2, R7, RZ ;  /* 0x0000000702027224 */ /* 0x000fc600078e02ff */
[----:B------:R0:W-:Y:S01]  /*0550*/  STL [R1+0x218], RZ ;  /* 0x000218ff01007387 */ /* 0x0001e20000100800 */
[----:B------:R-:W-:Y:S01]  /*0560*/  LEA R5, R5, UR4, 0x2 ;  /* 0x0000000405057c11 */ /* 0x000fe2000f8e10ff */
[----:B------:R-:W-:Y:S02]  /*0570*/  IMAD.IADD R3, R7, 0x1, R2 ;  /* 0x0000000107037824 */ /* 0x000fe400078e0202 */
[----:B------:R0:W-:Y:S02]  /*0580*/  STL [R1+0x18], RZ ;  /* 0x000018ff01007387 */ /* 0x0001e40000100800 */
[----:B------:R-:W0:Y:S02]  /*0590*/  LDCU UR4, c[0x0][0x380] ;  /* 0x00007000ff0477ac */ /* 0x000e240008000800 */
[----:B------:R0:W-:Y:S01]  /*05a0*/  @P0 STS [R5], RZ ;  /* 0x000000ff05000388 */ /* 0x0001e20000000800 */
[----:B------:R-:W-:Y:S01]  /*05b0*/  BAR.SYNC.DEFER_BLOCKING 0x0 ;  /* 0x0000000000007b1d */ /* 0x000fe20000010000 */
[----:B-1----:R-:W-:-:S02]  /*05c0*/  ISETP.GE.AND P1, PT, R9, RZ, PT ;  /* 0x000000ff0900720c */ /* 0x002fc40003f26270 */
[----:B------:R-:W-:Y:S01]  /*05d0*/  ISETP.GT.U32.AND P0, PT, R3, UR8, PT ;  /* 0x0000000803007c0c */ /* 0x000fe2000bf04070 */
[----:B------:R-:W-:-:S12]  /*05e0*/  IMAD R3, R2, 0x3, RZ ;  /* 0x0000000302037824 */ /* 0x000fd800078e02ff */
[----:B------:R-:W-:Y:S01]  /*05f0*/  @P0 IADD3 R7, PT, PT, -R2, UR8, RZ ;  /* 0x0000000802070c10 */ /* 0x000fe2000fffe1ff */
[----:B------:R-:W-:-:S04]  /*0600*/  IMAD.WIDE.U32 R2, R3, 0x4, R14 ;  /* 0x0000000403027825 */ /* 0x000fc800078e000e */
[C---:B--2---:R-:W-:Y:S01]  /*0610*/  FADD R12, R10.reuse, -0.20000000298023223877 ;  /* 0xbe4ccccd0a0c7421 */ /* 0x044fe20000000000 */
[----:B------:R-:W-:-:S04]  /*0620*/  FADD R10, R10, 0.20000000298023223877 ;  /* 0x3e4ccccd0a0a7421 */ /* 0x000fc80000000000 */
[----:B------:R1:W-:Y:S01]  /*0630*/  STL [R1], R12 ;  /* 0x0000000c01007387 */ /* 0x0003e20000100800 */
[C---:B---3--:R-:W-:Y:S01]  /*0640*/  FADD R8, R6.reuse, -0.20000000298023223877 ;  /* 0xbe4ccccd06087421 */ /* 0x048fe20000000000 */
[----:B------:R-:W-:Y:S01]  /*0650*/  FADD R6, R6, 0.20000000298023223877 ;  /* 0x3e4ccccd06067421 */ /* 0x000fe20000000000 */
[C---:B----4-:R-:W-:Y:S01]  /*0660*/  FADD R4, R11.reuse, -0.20000000298023223877 ;  /* 0xbe4ccccd0b047421 */ /* 0x050fe20000000000 */
[----:B0-----:R-:W-:Y:S01]  /*0670*/  FADD R0, R11, 0.20000000298023223877 ;  /* 0x3e4ccccd0b007421 */ /* 0x001fe20000000000 */
[----:B------:R1:W-:Y:S04]  /*0680*/  STL [R1+0xc], R10 ;  /* 0x00000c0a01007387 */ /* 0x0003e80000100800 */
[----:B------:R1:W-:Y:S04]  /*0690*/  STL [R1+0x4], R8 ;  /* 0x0000040801007387 */ /* 0x0003e80000100800 */
[----:B------:R1:W-:Y:S04]  /*06a0*/  STL [R1+0x10], R6 ;  /* 0x0000100601007387 */ /* 0x0003e80000100800 */
[----:B------:R1:W-:Y:S04]  /*06b0*/  STL [R1+0x8], R4 ;  /* 0x0000080401007387 */ /* 0x0003e80000100800 */
[----:B------:R1:W-:Y:S01]  /*06c0*/  STL [R1+0x14], R0 ;  /* 0x0000140001007387 */ /* 0x0003e20000100800 */
[----:B------:R-:W-:Y:S05]  /*06d0*/  @!P1 BRA `(.L_x_0) ;  /* 0x0000000800489947 */ /* 0x000fea0003800000 */
[----:B------:R-:W-:Y:S01]  /*06e0*/  VIADD R15, R1, 0x18 ;  /* 0x00000018010f7836 */ /* 0x000fe20000000000 */
[----:B------:R-:W-:Y:S01]  /*06f0*/  MOV R16, 0x1 ;  /* 0x0000000100107802 */ /* 0x000fe20000000f00 */
[----:B------:R-:W-:Y:S01]  /*0700*/  IMAD.MOV.U32 R30, RZ, RZ, RZ ;  /* 0x000000ffff1e7224 */ /* 0x000fe200078e00ff */
[----:B------:R-:W-:Y:S01]  /*0710*/  MOV R17, 0x1 ;  /* 0x0000000100117802 */ /* 0x000fe20000000f00 */
[----:B------:R-:W-:Y:S02]  /*0720*/  IMAD.MOV.U32 R14, RZ, RZ, 0x1 ;  /* 0x00000001ff0e7424 */ /* 0x000fe400078e00ff */
[----:B------:R-:W-:-:S07]  /*0730*/  IMAD.MOV.U32 R26, RZ, RZ, 0x1 ;  /* 0x00000001ff1a7424 */ /* 0x000fce00078e00ff */
.L_x_18:
[----:B------:R-:W-:Y:S01]  /*0740*/  ISETP.NE.AND P0, PT, R17, RZ, PT ;  /* 0x000000ff1100720c */ /* 0x000fe20003f05270 */
[----:B------:R-:W-:Y:S01]  /*0750*/  BSSY B1, `(.L_x_1) ;  /* 0x0000086000017945 */ /* 0x000fe20003800000 */
[----:B------:R-:W-:-:S11]  /*0760*/  IMAD.MOV.U32 R13, RZ, RZ, RZ ;  /* 0x000000ffff0d7224 */ /* 0x000fd600078e00ff */
[----:B--2---:R-:W-:Y:S05]  /*0770*/  @!P0 BRA `(.L_x_2) ;  /* 0x00000008000c8947 */ /* 0x004fea0003800000 */
[----:B------:R-:W-:-:S05]  /*0780*/  IMAD.HI.U32 R13, R30, -0x55555555, RZ ;  /* 0xaaaaaaab1e0d7827 */ /* 0x000fca00078e00ff */
[----:B------:R-:W-:-:S05]  /*0790*/  SHF.R.U32.HI R13, RZ, 0x1, R13 ;  /* 0x00000001ff0d7819 */ /* 0x000fca000001160d */
[----:B------:R-:W-:-:S04]  /*07a0*/  IMAD R34, R13, -0x3, R30 ;  /* 0xfffffffd0d227824 */ /* 0x000fc800078e021e */
[----:B------:R-:W-:-:S05]  /*07b0*/  IMAD R13, R34, 0x4, R1 ;  /* 0x00000004220d7824 */ /* 0x000fca00078e0201 */
[----:B------:R0:W5:Y:S04]  /*07c0*/  LDL R27, [R13+0xc] ;  /* 0x00000c000d1b7983 */ /* 0x0001680000100800 */
[----:B------:R0:W5:Y:S01]  /*07d0*/  LDL R29, [R13] ;  /* 0x000000000d1d7983 */ /* 0x0001620000100800 */
[----:B------:R-:W-:Y:S01]  /*07e0*/  HFMA2 R32, -RZ, RZ, 0, 0 ;  /* 0x00000000ff207431 */ /* 0x000fe200000001ff */
[----:B------:R-:W-:Y:S01]  /*07f0*/  BSSY B0, `(.L_x_3) ;  /* 0x000007a000007945 */ /* 0x000fe20003800000 */
[----:B------:R-:W-:-:S07]  /*0800*/  IMAD R34, R7, R34, RZ ;  /* 0x0000002207227224 */ /* 0x000fce00078e02ff */
.L_x_17:
[----:B------:R-:W-:Y:S01]  /*0810*/  ISETP.NE.AND P0, PT, R26, RZ, PT ;  /* 0x000000ff1a00720c */ /* 0x000fe20003f05270 */
[----:B------:R-:W-:Y:S05]  /*0820*/  YIELD ;  /* 0x0000000000007946 */ /* 0x000fea0003800000 */
[----:B------:R-:W-:Y:S01]  /*0830*/  BSSY.RECONVERGENT B2, `(.L_x_4) ;  /* 0x000000c000027945 */ /* 0x000fe20003800200 */
[----:B------:R-:W-:-:S06]  /*0840*/  IMAD.MOV.U32 R26, RZ, RZ, RZ ;  /* 0x000000ffff1a7224 */ /* 0x000fcc00078e00ff */
[----:B0-2---:R-:W-:Y:S05]  /*0850*/  @!P0 BRA `(.L_x_5) ;  /* 0x0000000000248947 */ /* 0x005fea0003800000 */
[----:B------:R-:W0:Y:S01]  /*0860*/  LDL R18, [R1+0x218] ;  /* 0x0002180001127983 */ /* 0x000e220000100800 */
[----:B------:R-:W-:-:S04]  /*0870*/  VIADD R26, R16, 0xffffffff ;  /* 0xffffffff101a7836 */ /* 0x000fc80000000000 */
[----:B------:R-:W-:Y:S01]  /*0880*/  IMAD.MOV.U32 R16, RZ, RZ, R26 ;  /* 0x000000ffff107224 */ /* 0x000fe200078e001a */
[C---:B0-----:R-:W-:Y:S01]  /*0890*/  IADD3 R13, PT, PT, R18.reuse, 0x1, RZ ;  /* 0x00000001120d7810 */ /* 0x041fe20007ffe0ff */
[----:B------:R-:W-:-:S03]  /*08a0*/  IMAD R11, R18, 0x4, R15 ;  /* 0x00000004120b7824 */ /* 0x000fc600078e020f */
[----:B------:R-:W-:-:S03]  /*08b0*/  LOP3.LUT R18, R13, 0x7f, RZ, 0xc0, !PT ;  /* 0x0000007f0d127812 */ /* 0x000fc600078ec0ff */
[----:B------:R-:W5:Y:S04]  /*08c0*/  LDL R11, [R11] ;  /* 0x000000000b0b7983 */ /* 0x000f680000100800 */
[----:B------:R2:W-:Y:S04]  /*08d0*/  STL [R1+0x218], R18 ;  /* 0x0002181201007387 */ /* 0x0005e80000100800 */
[----:B------:R2:W-:Y:S02]  /*08e0*/  STL [R1+0x220], R26 ;  /* 0x0002201a01007387 */ /* 0x0005e40000100800 */
.L_x_5:
[----:B------:R-:W-:Y:S05]  /*08f0*/  BSYNC.RECONVERGENT B2 ;  /* 0x0000000000027941 */ /* 0x000fea0003800200 */
.L_x_4:
[----:B-----5:R-:W-:-:S05]  /*0900*/  IADD3 R19, PT, PT, R34, R11, RZ ;  /* 0x0000000b22137210 */ /* 0x020fca0007ffe0ff */
[----:B--2---:R-:W-:-:S05]  /*0910*/  IMAD.WIDE.U32 R18, R19, 0x4, R2 ;  /* 0x0000000413127825 */ /* 0x004fca00078e0002 */
[----:B------:R-:W2:Y:S01]  /*0920*/  LDG.E R36, desc[UR6][R18.64] ;  /* 0x0000000612247981 */ /* 0x000ea2000c1e1900 */
[----:B------:R-:W-:Y:S01]  /*0930*/  BSSY.RECONVERGENT B2, `(.L_x_6) ;  /* 0x000001e000027945 */ /* 0x000fe20003800200 */
[----:B--2---:R-:W-:-:S04]  /*0940*/  FSETP.GE.AND P0, PT, R36, R29, PT ;  /* 0x0000001d2400720b */ /* 0x004fc80003f06000 */
[----:B------:R-:W-:-:S13]  /*0950*/  FSETP.LE.AND P0, PT, R36, R27, P0 ;  /* 0x0000001b2400720b */ /* 0x000fda0000703000 */
[----:B------:R-:W-:Y:S05]  /*0960*/  @!P0 BRA `(.L_x_7) ;  /* 0x0000000000688947 */ /* 0x000fea0003800000 */
[----:B------:R-:W-:Y:S02]  /*0970*/  IMAD.IADD R22, R7, 0x1, R11 ;  /* 0x0000000107167824 */ /* 0x000fe400078e020b */
[----:B------:R-:W-:-:S04]  /*0980*/  IMAD.WIDE.U32 R20, R11, 0x4, R2 ;  /* 0x000000040b147825 */ /* 0x000fc800078e0002 */
[----:B------:R-:W-:Y:S02]  /*0990*/  IMAD.IADD R25, R7, 0x1, R22 ;  /* 0x0000000107197824 */ /* 0x000fe400078e0216 */
[--C-:B------:R-:W-:Y:S01]  /*09a0*/  IMAD.WIDE.U32 R22, R22, 0x4, R2.reuse ;  /* 0x0000000416167825 */ /* 0x100fe200078e0002 */
[----:B------:R-:W2:Y:S03]  /*09b0*/  LDG.E R21, desc[UR6][R20.64] ;  /* 0x0000000614157981 */ /* 0x000ea6000c1e1900 */
[----:B------:R-:W-:Y:S02]  /*09c0*/  IMAD.WIDE.U32 R24, R25, 0x4, R2 ;  /* 0x0000000419187825 */ /* 0x000fe400078e0002 */
[----:B------:R-:W3:Y:S04]  /*09d0*/  LDG.E R23, desc[UR6][R22.64] ;  /* 0x0000000616177981 */ /* 0x000ee8000c1e1900 */
[----:B------:R-:W4:Y:S01]  /*09e0*/  LDG.E R25, desc[UR6][R24.64] ;  /* 0x0000000618197981 */ /* 0x000f22000c1e1900 */
[----:B--2---:R-:W-:-:S02]  /*09f0*/  FSETP.GE.AND P2, PT, R21, R12, PT ;  /* 0x0000000c1500720b */ /* 0x004fc40003f46000 */
[----:B---3--:R-:W-:Y:S02]  /*0a00*/  FSETP.GE.AND P3, PT, R23, R8, PT ;  /* 0x000000081700720b */ /* 0x008fe40003f66000 */
[----:B----4-:R-:W-:Y:S02]  /*0a10*/  FSETP.GE.AND P1, PT, R25, R4, PT ;  /* 0x000000041900720b */ /* 0x010fe40003f26000 */
[----:B------:R-:W-:Y:S02]  /*0a20*/  FSETP.GTU.OR P2, PT, R21, R10, !P2 ;  /* 0x0000000a1500720b */ /* 0x000fe4000574c400 */
[----:B------:R-:W-:Y:S02]  /*0a30*/  FSETP.GTU.OR P3, PT, R23, R6, !P3 ;  /* 0x000000061700720b */ /* 0x000fe40005f6c400 */
[----:B------:R-:W-:-:S04]  /*0a40*/  FSETP.GTU.OR P1, PT, R25, R0, !P1 ;  /* 0x000000001900720b */ /* 0x000fc80004f2c400 */
[----:B------:R-:W-:-:S13]  /*0a50*/  PLOP3.LUT P1, PT, P1, P3, P2, 0xfe, 0x0 ;  /* 0x000000000000781c */ /* 0x000fda0000f27f26 */
[----:B------:R-:W-:Y:S05]  /*0a60*/  @P1 BRA `(.L_x_7) ;  /* 0x0000000000281947 */ /* 0x000fea0003800000 */
[----:B------:R-:W-:-:S05]  /*0a70*/  MOV R20, 0x1 ;  /* 0x0000000100147802 */ /* 0x000fca0000000f00 */
[----:B0-----:R-:W0:Y:S02]  /*0a80*/  ATOMS.ADD R13, [R5], R20 ;  /* 0x00000014050d738c */ /* 0x001e240000000000 */
[----:B0-----:R-:W-:-:S13]  /*0a90*/  ISETP.GT.U32.AND P1, PT, R13, 0x1ff, PT ;  /* 0x000001ff0d00780c */ /* 0x001fda0003f24070 */
[----:B------:R-:W-:Y:S05]  /*0aa0*/  @P1 BRA `(.L_x_7) ;  /* 0x0000000000181947 */ /* 0x000fea0003800000 */
[----:B------:R-:W0:Y:S01]  /*0ab0*/  LDC.64 R20, c[0x0][0x398] ;  /* 0x0000e600ff147b82 */ /* 0x000e220000000a00 */
[----:B------:R-:W-:-:S05]  /*0ac0*/  LEA R22, R28, UR4, 0x9 ;  /* 0x000000041c167c11 */ /* 0x000fca000f8e48ff */
[----:B------:R-:W-:-:S04]  /*0ad0*/  IMAD.IADD R13, R13, 0x1, R22 ;  /* 0x000000010d0d7824 */ /* 0x000fc800078e0216 */
[----:B0-----:R-:W-:-:S05]  /*0ae0*/  IMAD.WIDE.U32 R20, R13, 0x4, R20 ;  /* 0x000000040d147825 */ /* 0x001fca00078e0014 */
[----:B------:R2:W-:Y:S04]  /*0af0*/  STG.E desc[UR6][R20.64], R11 ;  /* 0x0000000b14007986 */ /* 0x0005e8000c101906 */
[----:B------:R2:W5:Y:S02]  /*0b00*/  LDG.E R36, desc[UR6][R18.64] ;  /* 0x0000000612247981 */ /* 0x000564000c1e1900 */
.L_x_7:
[----:B------:R-:W-:Y:S05]  /*0b10*/  BSYNC.RECONVERGENT B2 ;  /* 0x0000000000027941 */ /* 0x000fea0003800200 */
.L_x_6:
[----:B------:R-:W-:Y:S01]  /*0b20*/  IMAD.MOV.U32 R23, RZ, RZ, 0x1 ;  /* 0x00000001ff177424 */ /* 0x000fe200078e00ff */
[----:B-----5:R-:W-:Y:S01]  /*0b30*/  FSETP.GEU.AND P1, PT, R36, R29, PT ;  /* 0x0000001d2400720b */ /* 0x020fe20003f2e000 */
[----:B------:R-:W-:Y:S03]  /*0b40*/  BSSY.RECONVERGENT B3, `(.L_x_8) ;  /* 0x0000041000037945 */ /* 0x000fe60003800200 */
[----:B------:R-:W-:Y:S02]  /*0b50*/  SEL R22, R23, 0x2, P1 ;  /* 0x0000000217167807 */ /* 0x000fe40000800000 */
[----:B--2---:R-:W-:Y:S02]  /*0b60*/  SEL R19, RZ, 0x1, P1 ;  /* 0x00000001ff137807 */ /* 0x004fe40000800000 */
[----:B------:R-:W-:-:S04]  /*0b70*/  SEL R22, R22, 0x2, !P0 ;  /* 0x0000000216167807 */ /* 0x000fc80004000000 */
[----:B------:R-:W-:-:S13]  /*0b80*/  ISETP.GT.U32.AND P0, PT, R22, R19, PT ;  /* 0x000000131600720c */ /* 0x000fda0003f04070 */
[----:B------:R-:W-:Y:S05]  /*0b90*/  @!P0 BRA `(.L_x_9) ;  /* 0x0000000000ec8947 */ /* 0x000fea0003800000 */
[----:B------:R-:W-:Y:S02]  /*0ba0*/  LEA R20, R11, 0x1, 0x1 ;  /* 0x000000010b147811 */ /* 0x000fe400078e08ff */
[----:B------:R-:W-:Y:S02]  /*0bb0*/  ISETP.GT.U32.AND P0, PT, R16, 0x7f, PT ;  /* 0x0000007f1000780c */ /* 0x000fe40003f04070 */
[----:B------:R-:W-:-:S04]  /*0bc0*/  IADD3 R24, PT, PT, R19, R20, RZ ;  /* 0x0000001413187210 */ /* 0x000fc80007ffe0ff */
[----:B------:R-:W-:-:S13]  /*0bd0*/  ISETP.GE.U32.OR P0, PT, R24, R7, P0 ;  /* 0x000000071800720c */ /* 0x000fda0000706470 */
[----:B------:R-:W-:-:S05]  /*0be0*/  @!P0 IMAD R21, R14, 0x4, R15 ;  /* 0x000000040e158824 */ /* 0x000fca00078e020f */
[----:B------:R2:W-:Y:S04]  /*0bf0*/  @!P0 STL [R21], R24 ;  /* 0x0000001815008387 */ /* 0x0005e80000100800 */
[----:B0-----:R-:W3:Y:S04]  /*0c00*/  @!P0 LDL R13, [R1+0x21c] ;  /* 0x00021c00010d8983 */ /* 0x001ee80000100800 */
[----:B------:R-:W4:Y:S01]  /*0c10*/  @!P0 LDL R18, [R1+0x220] ;  /* 0x0002200001128983 */ /* 0x000f220000100800 */
[----:B------:R-:W-:Y:S01]  /*0c20*/  BSSY.RECONVERGENT B2, `(.L_x_10) ;  /* 0x000002e000027945 */ /* 0x000fe20003800200 */
[----:B---3--:R-:W-:Y:S01]  /*0c30*/  @!P0 VIADD R13, R13, 0x1 ;  /* 0x000000010d0d8836 */ /* 0x008fe20000000000 */
[----:B----4-:R-:W-:Y:S01]  /*0c40*/  @!P0 IADD3 R16, PT, PT, R18, 0x1, RZ ;  /* 0x0000000112108810 */ /* 0x010fe20007ffe0ff */
[----:B------:R-:W-:-:S03]  /*0c50*/  IMAD.IADD R18, R22, 0x1, -R19 ;  /* 0x0000000116127824 */ /* 0x000fc600078e0a13 */
[----:B------:R-:W-:Y:S02]  /*0c60*/  @!P0 LOP3.LUT R14, R13, 0x7f, RZ, 0xc0, !PT ;  /* 0x0000007f0d0e8812 */ /* 0x000fe400078ec0ff */
[----:B------:R-:W-:Y:S01]  /*0c70*/  SEL R13, R23, 0x2, P1 ;  /* 0x00000002170d7807 */ /* 0x000fe20000800000 */
[----:B------:R2:W-:Y:S04]  /*0c80*/  @!P0 STL [R1+0x220], R16 ;  /* 0x0002201001008387 */ /* 0x0005e80000100800 */
[----:B------:R2:W-:Y:S01]  /*0c90*/  @!P0 STL [R1+0x21c], R14 ;  /* 0x00021c0e01008387 */ /* 0x0005e20000100800 */
[----:B------:R-:W-:-:S13]  /*0ca0*/  ISETP.NE.AND P0, PT, R18, 0x1, PT ;  /* 0x000000011200780c */ /* 0x000fda0003f05270 */
[----:B--2---:R-:W-:Y:S05]  /*0cb0*/  @!P0 BRA `(.L_x_11) ;  /* 0x0000000000908947 */ /* 0x004fea0003800000 */
[----:B------:R-:W-:Y:S01]  /*0cc0*/  IMAD.IADD R24, R20, 0x1, R13 ;  /* 0x0000000114187824 */ /* 0x000fe200078e020d */
[----:B------:R-:W-:Y:S01]  /*0cd0*/  ISETP.GT.U32.AND P0, PT, R16, 0x7f, PT ;  /* 0x0000007f1000780c */ /* 0x000fe20003f04070 */
[----:B------:R-:W-:Y:S01]  /*0ce0*/  BSSY.RECONVERGENT B4, `(.L_x_12) ;  /* 0x000000e000047945 */ /* 0x000fe20003800200 */
[----:B------:R-:W-:Y:S01]  /*0cf0*/  HFMA2 R13, -RZ, RZ, 0, 1.1920928955078125e-07 ;  /* 0x00000002ff0d7431 */ /* 0x000fe200000001ff */
[----:B------:R-:W-:Y:S02]  /*0d00*/  ISETP.NE.AND P2, PT, R18, 0x2, PT ;  /* 0x000000021200780c */ /* 0x000fe40003f45270 */
[----:B------:R-:W-:-:S13]  /*0d10*/  ISETP.GE.U32.OR P0, PT, R24, R7, P0 ;  /* 0x000000071800720c */ /* 0x000fda0000706470 */
[----:B------:R-:W-:Y:S05]  /*0d20*/  @P0 BRA `(.L_x_13) ;  /* 0x0000000000240947 */ /* 0x000fea0003800000 */
[----:B------:R-:W-:-:S05]  /*0d30*/  IMAD R21, R14, 0x4, R15 ;  /* 0x000000040e157824 */ /* 0x000fca00078e020f */
[----:B------:R0:W-:Y:S04]  /*0d40*/  STL [R21], R24 ;  /* 0x0000001815007387 */ /* 0x0001e80000100800 */
[----:B------:R-:W2:Y:S04]  /*0d50*/  LDL R14, [R1+0x21c] ;  /* 0x00021c00010e7983 */ /* 0x000ea80000100800 */
[----:B------:R-:W3:Y:S01]  /*0d60*/  LDL R16, [R1+0x220] ;  /* 0x0002200001107983 */ /* 0x000ee20000100800 */
[----:B--2---:R-:W-:Y:S01]  /*0d70*/  VIADD R14, R14, 0x1 ;  /* 0x000000010e0e7836 */ /* 0x004fe20000000000 */
[----:B---3--:R-:W-:-:S04]  /*0d80*/  IADD3 R16, PT, PT, R16, 0x1, RZ ;  /* 0x0000000110107810 */ /* 0x008fc80007ffe0ff */
[----:B------:R-:W-:Y:S01]  /*0d90*/  LOP3.LUT R14, R14, 0x7f, RZ, 0xc0, !PT ;  /* 0x0000007f0e0e7812 */ /* 0x000fe200078ec0ff */
[----:B------:R0:W-:Y:S04]  /*0da0*/  STL [R1+0x220], R16 ;  /* 0x0002201001007387 */ /* 0x0001e80000100800 */
[----:B------:R0:W-:Y:S02]  /*0db0*/  STL [R1+0x21c], R14 ;  /* 0x00021c0e01007387 */ /* 0x0001e40000100800 */
.L_x_13:
[----:B------:R-:W-:Y:S05]  /*0dc0*/  BSYNC.RECONVERGENT B4 ;  /* 0x0000000000047941 */ /* 0x000fea0003800200 */
.L_x_12:
[----:B------:R-:W-:Y:S01]  /*0dd0*/  SEL R13, R13, 0x3, P1 ;  /* 0x000000030d0d7807 */ /* 0x000fe20000800000 */
[----:B------:R-:W-:Y:S06]  /*0de0*/  @!P2 BRA `(.L_x_11) ;  /* 0x000000000044a947 */ /* 0x000fec0003800000 */
[----:B------:R-:W-:Y:S01]  /*0df0*/  IMAD.IADD R18, R20, 0x1, R13 ;  /* 0x0000000114127824 */ /* 0x000fe200078e020d */
[----:B------:R-:W-:Y:S01]  /*0e00*/  ISETP.GT.U32.AND P0, PT, R16, 0x7f, PT ;  /* 0x0000007f1000780c */ /* 0x000fe20003f04070 */
[----:B------:R-:W-:Y:S01]  /*0e10*/  BSSY.RECONVERGENT B4, `(.L_x_14) ;  /* 0x000000d000047945 */ /* 0x000fe20003800200 */
[----:B------:R-:W-:Y:S02]  /*0e20*/  IMAD.MOV.U32 R13, RZ, RZ, 0x4 ;  /* 0x00000004ff0d7424 */ /* 0x000fe400078e00ff */
[----:B------:R-:W-:-:S13]  /*0e30*/  ISETP.GE.U32.OR P0, PT, R18, R7, P0 ;  /* 0x000000071200720c */ /* 0x000fda0000706470 */
[----:B------:R-:W-:Y:S05]  /*0e40*/  @P0 BRA `(.L_x_15) ;  /* 0x0000000000240947 */ /* 0x000fea0003800000 */
[----:B0-----:R-:W-:-:S05]  /*0e50*/  LEA R21, R14, R15, 0x2 ;  /* 0x0000000f0e157211 */ /* 0x001fca00078e10ff */
[----:B------:R2:W-:Y:S04]  /*0e60*/  STL [R21], R18 ;  /* 0x0000001215007387 */ /* 0x0005e80000100800 */
[----:B------:R-:W3:Y:S04]  /*0e70*/  LDL R14, [R1+0x21c] ;  /* 0x00021c00010e7983 */ /* 0x000ee80000100800 */
[----:B------:R-:W4:Y:S01]  /*0e80*/  LDL R16, [R1+0x220] ;  /* 0x0002200001107983 */ /* 0x000f220000100800 */
[----:B---3--:R-:W-:Y:S02]  /*0e90*/  VIADD R14, R14, 0x1 ;  /* 0x000000010e0e7836 */ /* 0x008fe40000000000 */
[----:B----4-:R-:W-:-:S03]  /*0ea0*/  VIADD R16, R16, 0x1 ;  /* 0x0000000110107836 */ /* 0x010fc60000000000 */
[----:B------:R-:W-:Y:S02]  /*0eb0*/  LOP3.LUT R14, R14, 0x7f, RZ, 0xc0, !PT ;  /* 0x0000007f0e0e7812 */ /* 0x000fe400078ec0ff */
[----:B------:R2:W-:Y:S04]  /*0ec0*/  STL [R1+0x220], R16 ;  /* 0x0002201001007387 */ /* 0x0005e80000100800 */
[----:B------:R2:W-:Y:S02]  /*0ed0*/  STL [R1+0x21c], R14 ;  /* 0x00021c0e01007387 */ /* 0x0005e40000100800 */
.L_x_15:
[----:B------:R-:W-:Y:S05]  /*0ee0*/  BSYNC.RECONVERGENT B4 ;  /* 0x0000000000047941 */ /* 0x000fea0003800200 */
.L_x_14:
[----:B------:R-:W-:-:S07]  /*0ef0*/  SEL R13, R13, 0x3, !P1 ;  /* 0x000000030d0d7807 */ /* 0x000fce0004800000 */
.L_x_11:
[----:B------:R-:W-:Y:S05]  /*0f00*/  BSYNC.RECONVERGENT B2 ;  /* 0x0000000000027941 */ /* 0x000fea0003800200 */
.L_x_10:
[----:B------:R-:W-:-:S04]  /*0f10*/  IADD3 R19, PT, PT, R19, -R22, RZ ;  /* 0x8000001613137210 */ /* 0x000fc80007ffe0ff */
[----:B------:R-:W-:-:S13]  /*0f20*/  ISETP.GT.U32.AND P0, PT, R19, -0x4, PT ;  /* 0xfffffffc1300780c */ /* 0x000fda0003f04070 */
[----:B------:R-:W-:Y:S05]  /*0f30*/  @!P0 BRA `(.L_x_16) ;  /* 0x00000000005c8947 */ /* 0x000fea0003800000 */
[----:B------:R-:W-:-:S07]  /*0f40*/  IMAD.MOV.U32 R26, RZ, RZ, R16 ;  /* 0x000000ffff1a7224 */ /* 0x000fce00078e0010 */
.L_x_9:
[----:B------:R-:W-:Y:S05]  /*0f50*/  BSYNC.RECONVERGENT B3 ;  /* 0x0000000000037941 */ /* 0x000fea0003800200 */
.L_x_8:
[----:B------:R-:W-:-:S05]  /*0f60*/  VIADD R32, R32, 0x1 ;  /* 0x0000000120207836 */ /* 0x000fca0000000000 */
[----:B------:R-:W-:-:S13]  /*0f70*/  ISETP.NE.AND P0, PT, R32, R17, PT ;  /* 0x000000112000720c */ /* 0x000fda0003f05270 */
[----:B------:R-:W-:Y:S05]  /*0f80*/  @P0 BRA `(.L_x_17) ;  /* 0xfffffff800200947 */ /* 0x000fea000383ffff */
[----:B------:R-:W-:Y:S05]  /*0f90*/  BSYNC B0 ;  /* 0x0000000000007941 */ /* 0x000fea0003800000 */
.L_x_3:
[----:B0-----:R-:W-:-:S07]  /*0fa0*/  MOV R13, R26 ;  /* 0x0000001a000d7202 */ /* 0x001fce0000000f00 */
.L_x_2:
[----:B------:R-:W-:Y:S05]  /*0fb0*/  BSYNC B1 ;  /* 0x0000000000017941 */ /* 0x000fea0003800000 */
.L_x_1:
[C---:B------:R-:W-:Y:S01]  /*0fc0*/  ISETP.NE.AND P0, PT, R30.reuse, R9, PT ;  /* 0x000000091e00720c */ /* 0x040fe20003f05270 */
[----:B------:R-:W-:Y:S02]  /*0fd0*/  VIADD R30, R30, 0x1 ;  /* 0x000000011e1e7836 */ /* 0x000fe40000000000 */
[----:B------:R-:W-:-:S10]  /*0fe0*/  IMAD.MOV.U32 R17, RZ, RZ, R13 ;  /* 0x000000ffff117224 */ /* 0x000fd400078e000d */
[----:B------:R-:W-:Y:S05]  /*0ff0*/  @P0 BRA `(.L_x_18) ;  /* 0xfffffff400d00947 */ /* 0x000fea000383ffff */
.L_x_0:
[----:B-1----:R-:W0:Y:S01]  /*1000*/  S2R R0, SR_TID.X ;  /* 0x0000000000007919 */ /* 0x002e220000002100 */
[----:B------:R-:W-:Y:S05]  /*1010*/  WARPSYNC.ALL ;  /* 0x0000000000007948 */ /* 0x000fea0003800000 */
[----:B------:R-:W-:Y:S01]  /*1020*/  BAR.SYNC.DEFER_BLOCKING 0x0 ;  /* 0x0000000000007b1d */ /* 0x000fe20000010000 */
[----:B0-----:R-:W-:-:S04]  /*1030*/  LOP3.LUT R0, R0, 0x1, RZ, 0xc0, !PT ;  /* 0x0000000100007812 */ /* 0x001fc800078ec0ff */
[----:B------:R-:W-:-:S13]  /*1040*/  ISETP.NE.AND P0, PT, R0, RZ, PT ;  /* 0x000000ff0000720c */ /* 0x000fda0003f05270 */
[----:B------:R-:W-:Y:S05]  /*1050*/  @P0 EXIT ;  /* 0x000000000000094d */ /* 0x000fea0003800000 */
[----:B------:R-:W0:Y:S01]  /*1060*/  LDS R5, [R5] ;  /* 0x0000000005057984 */ /* 0x000e220000000800 */
[----:B------:R-:W1:Y:S02]  /*1070*/  LDC.64 R2, c[0x0][0x398] ;  /* 0x0000e600ff027b82 */ /* 0x000e640000000a00 */
[----:B-1----:R-:W-:-:S05]  /*1080*/  IMAD.WIDE.U32 R28, R28, 0x4, R2 ;  /* 0x000000041c1c7825 */ /* 0x002fca00078e0002 */
[----:B0-----:R-:W-:Y:S01]  /*1090*/  STG.E desc[UR6][R28.64], R5 ;  /* 0x000000051c007986 */ /* 0x001fe2000c101906 */
[----:B------:R-:W-:Y:S05]  /*10a0*/  EXIT ;  /* 0x000000000000794d */ /* 0x000fea0003800000 */
.L_x_16:
[----:B------:R-:W-:Y:S01]  /*10b0*/  ISETP.GT.U32.AND P0, PT, R16, 0x7f, PT ;  /* 0x0000007f1000780c */ /* 0x000fe20003f04070 */
[----:B------:R-:W-:Y:S01]  /*10c0*/  BSSY.RECONVERGENT B0, `(.L_x_19) ;  /* 0x000000e000007945 */ /* 0x000fe20003800200 */
[----:B-1--4-:R-:W-:-:S04]  /*10d0*/  IADD3 R0, PT, PT, R20, R13, RZ ;  /* 0x0000000d14007210 */ /* 0x012fc80007ffe0ff */
[C---:B------:R-:W-:Y:S01]  /*10e0*/  ISETP.GE.U32.OR P0, PT, R0.reuse, R7, P0 ;  /* 0x000000070000720c */ /* 0x040fe20000706470 */
[----:B---3--:R-:W-:-:S12]  /*10f0*/  VIADD R2, R0, 0x1 ;  /* 0x0000000100027836 */ /* 0x008fd80000000000 */
[----:B------:R-:W-:Y:S05]  /*1100*/  @P0 BRA `(.L_x_20) ;  /* 0x0000000000240947 */ /* 0x000fea0003800000 */
[----:B------:R-:W-:-:S05]  /*1110*/  IMAD R3, R14, 0x4, R15 ;  /* 0x000000040e037824 */ /* 0x000fca00078e020f */
[----:B------:R1:W-:Y:S04]  /*1120*/  STL [R3], R0 ;  /* 0x0000000003007387 */ /* 0x0003e80000100800 */
[----:B0-2---:R-:W2:Y:S04]  /*1130*/  LDL R14, [R1+0x21c] ;  /* 0x00021c00010e7983 */ /* 0x005ea80000100800 */
[----:B------:R-:W3:Y:S01]  /*1140*/  LDL R16, [R1+0x220] ;  /* 0x0002200001107983 */ /* 0x000ee20000100800 */
[----:B--2---:R-:W-:Y:S01]  /*1150*/  IADD3 R14, PT, PT, R14, 0x1, RZ ;  /* 0x000000010e0e7810 */ /* 0x004fe20007ffe0ff */
[----:B---3--:R-:W-:-:S03]  /*1160*/  VIADD R16, R16, 0x1 ;  /* 0x0000000110107836 */ /* 0x008fc60000000000 */
[----:B------:R-:W-:Y:S02]  /*1170*/  LOP3.LUT R14, R14, 0x7f, RZ, 0xc0, !PT ;  /* 0x0000007f0e0e7812 */ /* 0x000fe400078ec0ff */
[----:B------:R1:W-:Y:S04]  /*1180*/  STL [R1+0x220], R16 ;  /* 0x0002201001007387 */ /* 0x0003e80000100800 */
[----:B------:R1:W-:Y:S02]  /*1190*/  STL [R1+0x21c], R14 ;  /* 0x00021c0e01007387 */ /* 0x0003e40000100800 */
.L_x_20:
[----:B------:R-:W-:Y:S05]  /*11a0*/  BSYNC.RECONVERGENT B0 ;  /* 0x0000000000007941 */ /* 0x000fea0003800200 */
.L_x_19:
[----:B------:R-:W-:Y:S01]  /*11b0*/  ISETP.GT.U32.AND P0, PT, R16, 0x7f, PT ;  /* 0x0000007f1000780c */ /* 0x000fe20003f04070 */
[----:B------:R-:W-:Y:S01]  /*11c0*/  BSSY.RECONVERGENT B0, `(.L_x_21) ;  /* 0x000000d000007945 */ /* 0x000fe20003800200 */
[----:B------:R-:W-:Y:S02]  /*11d0*/  VIADD R4, R0, 0x2 ;  /* 0x0000000200047836 */ /* 0x000fe40000000000 */
[----:B------:R-:W-:-:S13]  /*11e0*/  ISETP.GE.U32.OR P0, PT, R2, R7, P0 ;  /* 0x000000070200720c */ /* 0x000fda0000706470 */
[----:B------:R-:W-:Y:S05]  /*11f0*/  @P0 BRA `(.L_x_22) ;  /* 0x0000000000240947 */ /* 0x000fea0003800000 */
[----:B-1----:R-:W-:-:S05]  /*1200*/  LEA R3, R14, R15, 0x2 ;  /* 0x0000000f0e037211 */ /* 0x002fca00078e10ff */
[----:B------:R3:W-:Y:S04]  /*1210*/  STL [R3], R2 ;  /* 0x0000000203007387 */ /* 0x0007e80000100800 */
[----:B0-2---:R-:W2:Y:S04]  /*1220*/  LDL R14, [R1+0x21c] ;  /* 0x00021c00010e7983 */ /* 0x005ea80000100800 */
[----:B------:R-:W4:Y:S01]  /*1230*/  LDL R16, [R1+0x220] ;  /* 0x0002200001107983 */ /* 0x000f220000100800 */
[----:B--2---:R-:W-:Y:S02]  /*1240*/  VIADD R14, R14, 0x1 ;  /* 0x000000010e0e7836 */ /* 0x004fe40000000000 */
[----:B----4-:R-:W-:-:S03]  /*1250*/  VIADD R16, R16, 0x1 ;  /* 0x0000000110107836 */ /* 0x010fc60000000000 */
[----:B------:R-:W-:Y:S02]  /*1260*/  LOP3.LUT R14, R14, 0x7f, RZ, 0xc0, !PT ;  /* 0x0000007f0e0e7812 */ /* 0x000fe400078ec0ff */
[----:B------:R3:W-:Y:S04]  /*1270*/  STL [R1+0x220], R16 ;  /* 0x0002201001007387 */ /* 0x0007e80000100800 */
[----:B------:R3:W-:Y:S02]  /*1280*/  STL [R1+0x21c], R14 ;  /* 0x00021c0e01007387 */ /* 0x0007e40000100800 */
.L_x_22:
[----:B------:R-:W-:Y:S05]  /*1290*/  BSYNC.RECONVERGENT B0 ;  /* 0x0000000000007941 */ /* 0x000fea0003800200 */
.L_x_21:
[----:B------:R-:W-:Y:S01]  /*12a0*/  ISETP.GT.U32.AND P0, PT, R16, 0x7f, PT ;  /* 0x0000007f1000780c */ /* 0x000fe20003f04070 */
[----:B------:R-:W-:Y:S01]  /*12b0*/  BSSY.RECONVERGENT B0, `(.L_x_23) ;  /* 0x000000d000007945 */ /* 0x000fe20003800200 */
[----:B-1----:R-:W-:Y:S02]  /*12c0*/  IADD3 R0, PT, PT, R0, 0x3, RZ ;  /* 0x0000000300007810 */ /* 0x002fe40007ffe0ff */
[----:B------:R-:W-:-:S13]  /*12d0*/  ISETP.GE.U32.OR P0, PT, R4, R7, P0 ;  /* 0x000000070400720c */ /* 0x000fda0000706470 */
[----:B------:R-:W-:Y:S05]  /*12e0*/  @P0 BRA `(.L_x_24) ;  /* 0x0000000000240947 */ /* 0x000fea0003800000 */
[----:B---3--:R-:W-:-:S05]  /*12f0*/  IMAD R3, R14, 0x4, R15 ;  /* 0x000000040e037824 */ /* 0x008fca00078e020f */
[----:B------:R1:W-:Y:S04]  /*1300*/  STL [R3], R4 ;  /* 0x0000000403007387 */ /* 0x0003e80000100800 */
[----:B0-2---:R-:W2:Y:S04]  /*1310*/  LDL R14, [R1+0x21c] ;  /* 0x00021c00010e7983 */ /* 0x005ea80000100800 */
[----:B------:R-:W3:Y:S01]  /*1320*/  LDL R16, [R1+0x220] ;  /* 0x0002200001107983 */ /* 0x000ee20000100800 */
[----:B--2---:R-:W-:Y:S01]  /*1330*/  VIADD R14, R14, 0x1 ;  /* 0x000000010e0e7836 */ /* 0x004fe20000000000 */
[----:B---3--:R-:W-:-:S04]  /*1340*/  IADD3 R16, PT, PT, R16, 0x1, RZ ;  /* 0x0000000110107810 */ /* 0x008fc80007ffe0ff */
[----:B------:R-:W-:Y:S01]  /*1350*/  LOP3.LUT R14, R14, 0x7f, RZ, 0xc0, !PT ;  /* 0x0000007f0e0e7812 */ /* 0x000fe200078ec0ff */
[----:B------:R1:W-:Y:S04]  /*1360*/  STL [R1+0x220], R16 ;  /* 0x0002201001007387 */ /* 0x0003e80000100800 */
[----:B------:R1:W-:Y:S02]  /*1370*/  STL [R1+0x21c], R14 ;  /* 0x00021c0e01007387 */ /* 0x0003e40000100800 */
.L_x_24:
[----:B------:R-:W-:Y:S05]  /*1380*/  BSYNC.RECONVERGENT B0 ;  /* 0x0000000000007941 */ /* 0x000fea0003800200 */
.L_x_23:
[----:B------:R-:W-:Y:S01]  /*1390*/  ISETP.GT.U32.AND P0, PT, R16, 0x7f, PT ;  /* 0x0000007f1000780c */ /* 0x000fe20003f04070 */
[----:B------:R-:W-:Y:S03]  /*13a0*/  BSSY.RECONVERGENT B0, `(.L_x_25) ;  /* 0x000000c000007945 */ /* 0x000fe60003800200 */
[----:B------:R-:W-:-:S13]  /*13b0*/  ISETP.GE.U32.OR P0, PT, R0, R7, P0 ;  /* 0x000000070000720c */ /* 0x000fda0000706470 */
[----:B------:R-:W-:Y:S05]  /*13c0*/  @P0 BRA `(.L_x_26) ;  /* 0x0000000000240947 */ /* 0x000fea0003800000 */
[----:B-1-3--:R-:W-:-:S05]  /*13d0*/  IMAD R3, R14, 0x4, R15 ;  /* 0x000000040e037824 */ /* 0x00afca00078e020f */
        /* <DEDUP_REMOVED lines=8> */
.L_x_26:
[----:B------:R-:W-:Y:S05]  /*1460*/  BSYNC.RECONVERGENT B0 ;  /* 0x0000000000007941 */ /* 0x000fea0003800200 */
.L_x_25:
[----:B------:R-:W-:Y:S01]  /*1470*/  VIADD R13, R13, 0x4 ;  /* 0x000000040d0d7836 */ /* 0x000fe20000000000 */
[----:B------:R-:W-:Y:S06]  /*1480*/  BRA `(.L_x_16) ;  /* 0xfffffffc00087947 */ /* 0x000fec000383ffff */
.L_x_27:
[----:B------:R-:W-:-:S00]  /*1490*/  BRA `(.L_x_27) ;  /* 0xfffffffc00fc7947 */ /* 0x000fc0000383ffff */
[----:B------:R-:W-:-:S00]  /*14a0*/  NOP ;  /* 0x0000000000007918 */ /* 0x000fc00000000000 */
        /* <DEDUP_REMOVED lines=13> */
.L_x_28:


//--------------------- .nv.shared._Z20CUDASearchInTheKDBoxjPfPjS0_ --------------------------
	.section	.nv.shared._Z20CUDASearchInTheKDBoxjPfPjS0_,"aw",@nobits
	.sectionflags	@""
	.align	4
.nv.shared._Z20CUDASearchInTheKDBoxjPfPjS0_:
	.zero		1536


//--------------------- .nv.shared.reserved.0     --------------------------
	.section	.nv.shared.reserved.0,"aw",@nobits
	.weak		__nv_reservedSMEM_offset_0_alias
	.size		__nv_reservedSMEM_offset_0_alias, 0, 64
	.other		__nv_reservedSMEM_offset_0_alias,@"STO_CUDA_RESERVED_SHARED STV_DEFAULT"
__nv_reservedSMEM_offset_0_alias:
	.zero		0
	.zero		64


//--------------------- .nv.constant0._Z20CUDASearchInTheKDBoxjPfPjS0_ --------------------------
	.section	.nv.constant0._Z20CUDASearchInTheKDBoxjPfPjS0_,"a",@progbits
	.sectionflags	@""
	.align	4
.nv.constant0._Z20CUDASearchInTheKDBoxjPfPjS0_:
	.zero		928


//--------------------- SYMBOLS --------------------------

	.type		.nv.reservedSmem.offset0,@object
	.size		.nv.reservedSmem.offset0,0x4
	.type		.nv.reservedSmem.cap,@object
	.size		.nv.reservedSmem.cap,0x4
